//
// Generated by NVIDIA NVVM Compiler
//
// Compiler Build ID: CL-36424714
// Cuda compilation tools, release 13.0, V13.0.88
// Based on NVVM 20.0.0
//

.version 9.0
.target sm_100
.address_size 64

	// .globl	_Z6reducePijcS_
// _ZZ6reducePijcS_E9partialOp has been demoted

.visible .entry _Z6reducePijcS_(
	.param .u64 .ptr .align 1 _Z6reducePijcS__param_0,
	.param .u32 _Z6reducePijcS__param_1,
	.param .u8 _Z6reducePijcS__param_2,
	.param .u64 .ptr .align 1 _Z6reducePijcS__param_3
)
{
	.reg .pred 	%p<19>;
	.reg .b16 	%rs<4>;
	.reg .b32 	%r<43>;
	.reg .b64 	%rd<11>;
	// demoted variable
	.shared .align 4 .b8 _ZZ6reducePijcS_E9partialOp[4096];
	ld.param.u64 	%rd3, [_Z6reducePijcS__param_0];
	ld.param.u32 	%r25, [_Z6reducePijcS__param_1];
	ld.param.s8 	%rs1, [_Z6reducePijcS__param_2];
	ld.param.u64 	%rd2, [_Z6reducePijcS__param_3];
	cvta.to.global.u64 	%rd1, %rd3;
	mov.u32 	%r1, %tid.x;
	mov.u32 	%r2, %ntid.x;
	mov.u32 	%r3, %ctaid.x;
	mad.lo.s32 	%r26, %r3, %r2, %r1;
	shl.b32 	%r4, %r26, 1;
	setp.ge.u32 	%p1, %r4, %r25;
	@%p1 bra 	$L__BB0_28;
	add.s32 	%r27, %r4, 1;
	setp.eq.s32 	%p2, %r27, %r25;
	@%p2 bra 	$L__BB0_11;
	mul.wide.u32 	%rd4, %r4, 4;
	add.s64 	%rd5, %rd1, %rd4;
	ld.global.u32 	%r5, [%rd5];
	ld.global.u32 	%r6, [%rd5+4];
	mov.b32 	%r40, 0;
	setp.gt.s16 	%p3, %rs1, 111;
	@%p3 bra 	$L__BB0_6;
	setp.eq.s16 	%p6, %rs1, 104;
	@%p6 bra 	$L__BB0_10;
	setp.eq.s16 	%p7, %rs1, 108;
	@%p7 bra 	$L__BB0_5;
	bra.uni 	$L__BB0_12;
$L__BB0_5:
	min.s32 	%r40, %r5, %r6;
	bra.uni 	$L__BB0_12;
$L__BB0_6:
	setp.eq.s16 	%p4, %rs1, 112;
	@%p4 bra 	$L__BB0_9;
	setp.ne.s16 	%p5, %rs1, 115;
	@%p5 bra 	$L__BB0_12;
	add.s32 	%r40, %r6, %r5;
	bra.uni 	$L__BB0_12;
$L__BB0_9:
	mul.lo.s32 	%r40, %r6, %r5;
	bra.uni 	$L__BB0_12;
$L__BB0_10:
	max.s32 	%r40, %r5, %r6;
	bra.uni 	$L__BB0_12;
$L__BB0_11:
	mul.wide.u32 	%rd6, %r4, 4;
	add.s64 	%rd7, %rd1, %rd6;
	ld.global.u32 	%r40, [%rd7];
$L__BB0_12:
	shl.b32 	%r29, %r1, 2;
	mov.u32 	%r30, _ZZ6reducePijcS_E9partialOp;
	add.s32 	%r13, %r30, %r29;
	st.shared.u32 	[%r13], %r40;
	add.s32 	%r14, %r25, 1;
	setp.lt.u32 	%p8, %r2, 2;
	@%p8 bra 	$L__BB0_26;
	shr.u32 	%r15, %r14, 1;
	mov.b32 	%r41, 1;
$L__BB0_14:
	bar.sync 	0;
	shl.b32 	%r32, %r41, 1;
	add.s32 	%r33, %r32, -1;
	and.b32  	%r34, %r33, %r1;
	setp.ne.s32 	%p9, %r34, 0;
	add.s32 	%r35, %r41, %r1;
	setp.ge.u32 	%p10, %r35, %r15;
	or.pred  	%p11, %p10, %p9;
	@%p11 bra 	$L__BB0_25;
	ld.shared.u32 	%r17, [%r13];
	shl.b32 	%r37, %r41, 2;
	add.s32 	%r38, %r13, %r37;
	ld.shared.u32 	%r18, [%r38];
	mov.b32 	%r42, 0;
	setp.gt.s16 	%p12, %rs1, 111;
	@%p12 bra 	$L__BB0_19;
	setp.eq.s16 	%p15, %rs1, 104;
	@%p15 bra 	$L__BB0_23;
	setp.eq.s16 	%p16, %rs1, 108;
	@%p16 bra 	$L__BB0_18;
	bra.uni 	$L__BB0_24;
$L__BB0_18:
	min.s32 	%r42, %r17, %r18;
	bra.uni 	$L__BB0_24;
$L__BB0_19:
	setp.eq.s16 	%p13, %rs1, 112;
	@%p13 bra 	$L__BB0_22;
	setp.ne.s16 	%p14, %rs1, 115;
	@%p14 bra 	$L__BB0_24;
	add.s32 	%r42, %r18, %r17;
	bra.uni 	$L__BB0_24;
$L__BB0_22:
	mul.lo.s32 	%r42, %r18, %r17;
	bra.uni 	$L__BB0_24;
$L__BB0_23:
	max.s32 	%r42, %r17, %r18;
$L__BB0_24:
	st.shared.u32 	[%r13], %r42;
$L__BB0_25:
	shl.b32 	%r41, %r41, 2;
	setp.lt.u32 	%p17, %r41, %r2;
	@%p17 bra 	$L__BB0_14;
$L__BB0_26:
	setp.ne.s32 	%p18, %r1, 0;
	@%p18 bra 	$L__BB0_28;
	ld.shared.u32 	%r39, [_ZZ6reducePijcS_E9partialOp];
	cvta.to.global.u64 	%rd8, %rd2;
	mul.wide.u32 	%rd9, %r3, 4;
	add.s64 	%rd10, %rd8, %rd9;
	st.global.u32 	[%rd10], %r39;
$L__BB0_28:
	ret;

}


// ===== COMPILED SASS (sm_100) =====

	.target	sm_100

	.elftype	@"ET_EXEC"


//--------------------- .note.nv.tkinfo           --------------------------
	.section	.note.nv.tkinfo,"",@"SHT_NOTE"
	.sectionflags	@"SHF_NOTE_NV_TKINFO"
	.tkinfo
        /*0018*/ 	.word	0x00000002
        /*0030*/ 	.string	""
        /*0030*/ 	.string	"ptxas"
        /*0030*/ 	.string	"Cuda compilation tools, release 13.0, V13.0.88"
        /*0030*/ 	.string	"Build cuda_13.0.r13.0/compiler.36424714_0"
        /*0030*/ 	.string	"-arch sm_100 -m 64 "



//--------------------- .note.nv.cuinfo           --------------------------
	.section	.note.nv.cuinfo,"",@"SHT_NOTE"
	.sectionflags	@"SHF_NOTE_NV_CUINFO"
        /*0018*/ 	.short	0x0002
        /*001a*/ 	.short	0x0064
        /*001c*/ 	.short	0x0082
	.zero		2


//--------------------- .nv.info                  --------------------------
	.section	.nv.info,"",@"SHT_CUDA_INFO"
	.align	4


	//----- nvinfo : EIATTR_REGCOUNT
	.align		4
        /*0000*/ 	.byte	0x04, 0x2f
        /*0002*/ 	.short	(.L_1 - .L_0)
	.align		4
.L_0:
        /*0004*/ 	.word	index@(_Z6reducePijcS_)
        /*0008*/ 	.word	0x0000000b


	//----- nvinfo : EIATTR_FRAME_SIZE
	.align		4
.L_1:
        /*000c*/ 	.byte	0x04, 0x11
        /*000e*/ 	.short	(.L_3 - .L_2)
	.align		4
.L_2:
        /*0010*/ 	.word	index@(_Z6reducePijcS_)
        /*0014*/ 	.word	0x00000000


	//----- nvinfo : EIATTR_MIN_STACK_SIZE
	.align		4
.L_3:
        /*0018*/ 	.byte	0x04, 0x12
        /*001a*/ 	.short	(.L_5 - .L_4)
	.align		4
.L_4:
        /*001c*/ 	.word	index@(_Z6reducePijcS_)
        /*0020*/ 	.word	0x00000000
.L_5:


//--------------------- .nv.compat                --------------------------
	.section	.nv.compat,"",@"SHT_CUDA_COMPAT_INFO"
	.align	4
        /*0000*/ 	.byte	0x02, 0x09, 0x00, 0x00, 0x02, 0x02, 0x01, 0x00, 0x02, 0x05, 0x05, 0x00, 0x03, 0x07, 0x01, 0x01
        /*0010*/ 	.byte	0x02, 0x03, 0x00, 0x00, 0x02, 0x06, 0x01, 0x00, 0x04, 0x0b, 0x08, 0x00, 0x09, 0x00, 0x00, 0x00
        /*0020*/ 	.byte	0x00, 0x00, 0x00, 0x00


//--------------------- .nv.info._Z6reducePijcS_  --------------------------
	.section	.nv.info._Z6reducePijcS_,"",@"SHT_CUDA_INFO"
	.sectionflags	@""
	.align	4


	//----- nvinfo : EIATTR_CUDA_API_VERSION
	.align		4
        /*0000*/ 	.byte	0x04, 0x37
        /*0002*/ 	.short	(.L_7 - .L_6)
.L_6:
        /*0004*/ 	.word	0x00000082


	//----- nvinfo : EIATTR_KPARAM_INFO
	.align		4
.L_7:
        /*0008*/ 	.byte	0x04, 0x17
        /*000a*/ 	.short	(.L_9 - .L_8)
.L_8:
        /*000c*/ 	.word	0x00000000
        /*0010*/ 	.short	0x0003
        /*0012*/ 	.short	0x0010
        /*0014*/ 	.byte	0x00, 0xf5, 0x21, 0x00


	//----- nvinfo : EIATTR_KPARAM_INFO
	.align		4
.L_9:
        /*0018*/ 	.byte	0x04, 0x17
        /*001a*/ 	.short	(.L_11 - .L_10)
.L_10:
        /*001c*/ 	.word	0x00000000
        /*0020*/ 	.short	0x0002
        /*0022*/ 	.short	0x000c
        /*0024*/ 	.byte	0x00, 0xf0, 0x05, 0x00


	//----- nvinfo : EIATTR_KPARAM_INFO
	.align		4
.L_11:
        /*0028*/ 	.byte	0x04, 0x17
        /*002a*/ 	.short	(.L_13 - .L_12)
.L_12:
        /*002c*/ 	.word	0x00000000
        /*0030*/ 	.short	0x0001
        /*0032*/ 	.short	0x0008
        /*0034*/ 	.byte	0x00, 0xf0, 0x11, 0x00


	//----- nvinfo : EIATTR_KPARAM_INFO
	.align		4
.L_13:
        /*0038*/ 	.byte	0x04, 0x17
        /*003a*/ 	.short	(.L_15 - .L_14)
.L_14:
        /*003c*/ 	.word	0x00000000
        /*0040*/ 	.short	0x0000
        /*0042*/ 	.short	0x0000
        /*0044*/ 	.byte	0x00, 0xf5, 0x21, 0x00


	//----- nvinfo : EIATTR_SPARSE_MMA_MASK
	.align		4
.L_15:
        /*0048*/ 	.byte	0x03, 0x50
        /*004a*/ 	.short	0x0000


	//----- nvinfo : EIATTR_MAXREG_COUNT
	.align		4
        /*004c*/ 	.byte	0x03, 0x1b
        /*004e*/ 	.short	0x00ff


	//----- nvinfo : EIATTR_NUM_BARRIERS
	.align		4
        /*0050*/ 	.byte	0x02, 0x4c
        /*0052*/ 	.byte	0x01
	.zero		1


	//----- nvinfo : EIATTR_MERCURY_ISA_VERSION
	.align		4
        /*0054*/ 	.byte	0x03, 0x5f
        /*0056*/ 	.short	0x0101


	//----- nvinfo : EIATTR_VRC_CTA_INIT_COUNT
	.align		4
        /*0058*/ 	.byte	0x02, 0x4a
	.zero		1
	.zero		1


	//----- nvinfo : EIATTR_EXIT_INSTR_OFFSETS
	.align		4
        /*005c*/ 	.byte	0x04, 0x1c
        /*005e*/ 	.short	(.L_17 - .L_16)


	//   ....[0]....
.L_16:
        /*0060*/ 	.word	0x00000080


	//   ....[1]....
        /*0064*/ 	.word	0x00000590


	//   ....[2]....
        /*0068*/ 	.word	0x00000610


	//----- nvinfo : EIATTR_CRS_STACK_SIZE
	.align		4
.L_17:
        /*006c*/ 	.byte	0x04, 0x1e
        /*006e*/ 	.short	(.L_19 - .L_18)
.L_18:
        /*0070*/ 	.word	0x00000000


	//----- nvinfo : EIATTR_CBANK_PARAM_SIZE
	.align		4
.L_19:
        /*0074*/ 	.byte	0x03, 0x19
        /*0076*/ 	.short	0x0018


	//----- nvinfo : EIATTR_PARAM_CBANK
	.align		4
        /*0078*/ 	.byte	0x04, 0x0a
        /*007a*/ 	.short	(.L_21 - .L_20)
	.align		4
.L_20:
        /*007c*/ 	.word	index@(.nv.constant0._Z6reducePijcS_)
        /*0080*/ 	.short	0x0380
        /*0082*/ 	.short	0x0018


	//----- nvinfo : EIATTR_SW_WAR
	.align		4
.L_21:
        /*0084*/ 	.byte	0x04, 0x36
        /*0086*/ 	.short	(.L_23 - .L_22)
.L_22:
        /*0088*/ 	.word	0x00000008
.L_23:


//--------------------- .nv.callgraph             --------------------------
	.section	.nv.callgraph,"",@"SHT_CUDA_CALLGRAPH"
	.align	4
	.sectionentsize	8
	.align		4
        /*0000*/ 	.word	0x00000000
	.align		4
        /*0004*/ 	.word	0xffffffff
	.align		4
        /*0008*/ 	.word	0x00000000
	.align		4
        /*000c*/ 	.word	0xfffffffe
	.align		4
        /*0010*/ 	.word	0x00000000
	.align		4
        /*0014*/ 	.word	0xfffffffd
	.align		4
        /*0018*/ 	.word	0x00000000
	.align		4
        /*001c*/ 	.word	0xfffffffc


//--------------------- .text._Z6reducePijcS_     --------------------------
	.section	.text._Z6reducePijcS_,"ax",@progbits
	.align	128
        .global         _Z6reducePijcS_
        .type           _Z6reducePijcS_,@function
        .size           _Z6reducePijcS_,(.L_x_15 - _Z6reducePijcS_)
        .other          _Z6reducePijcS_,@"STO_CUDA_ENTRY STV_DEFAULT"
_Z6reducePijcS_:
.text._Z6reducePijcS_:
[----:B------:R-:W-:Y:S01]  /*0000*/  LDC R1, c[0x0][0x37c] ;  /* 0x0000df00ff017b82 */ /* 0x000fe20000000800 */
[----:B------:R-:W0:Y:S01]  /*0010*/  S2R R7, SR_TID.X ;  /* 0x0000000000077919 */ /* 0x000e220000002100 */
[----:B------:R-:W0:Y:S01]  /*0020*/  LDCU UR6, c[0x0][0x360] ;  /* 0x00006c00ff0677ac */ /* 0x000e220008000800 */
[----:B------:R-:W0:Y:S01]  /*0030*/  S2R R8, SR_CTAID.X ;  /* 0x0000000000087919 */ /* 0x000e220000002500 */
[----:B------:R-:W1:Y:S01]  /*0040*/  LDCU UR7, c[0x0][0x388] ;  /* 0x00007100ff0777ac */ /* 0x000e620008000800 */
[----:B0-----:R-:W-:-:S04]  /*0050*/  IMAD R0, R8, UR6, R7 ;  /* 0x0000000608007c24 */ /* 0x001fc8000f8e0207 */
[----:B------:R-:W-:-:S05]  /*0060*/  IMAD.SHL.U32 R5, R0, 0x2, RZ ;  /* 0x0000000200057824 */ /* 0x000fca00078e00ff */
[----:B-1----:R-:W-:-:S13]  /*0070*/  ISETP.GE.U32.AND P0, PT, R5, UR7, PT ;  /* 0x0000000705007c0c */ /* 0x002fda000bf06070 */
[----:B------:R-:W-:Y:S05]  /*0080*/  @P0 EXIT ;  /* 0x000000000000094d */ /* 0x000fea0003800000 */
[----:B------:R-:W-:Y:S01]  /*0090*/  VIADD R0, R5, 0x1 ;  /* 0x0000000105007836 */ /* 0x000fe20000000000 */
[----:B------:R-:W0:Y:S01]  /*00a0*/  LDCU.64 UR8, c[0x0][0x358] ;  /* 0x00006b00ff0877ac */ /* 0x000e220008000a00 */
[----:B------:R-:W-:Y:S03]  /*00b0*/  BSSY.RECONVERGENT B0, `(.L_x_0) ;  /* 0x000001f000007945 */ /* 0x000fe60003800200 */
[----:B------:R-:W-:-:S13]  /*00c0*/  ISETP.NE.AND P0, PT, R0, UR7, PT ;  /* 0x0000000700007c0c */ /* 0x000fda000bf05270 */
[----:B------:R-:W-:Y:S05]  /*00d0*/  @!P0 BRA `(.L_x_1) ;  /* 0x0000000000648947 */ /* 0x000fea0003800000 */
[----:B------:R-:W1:Y:S01]  /*00e0*/  LDC.64 R2, c[0x0][0x380] ;  /* 0x0000e000ff027b82 */ /* 0x000e620000000a00 */
[----:B------:R-:W2:Y:S01]  /*00f0*/  LDCU.U8 UR4, c[0x0][0x38c] ;  /* 0x00007180ff0477ac */ /* 0x000ea20008000000 */
[----:B-1----:R-:W-:-:S05]  /*0100*/  IMAD.WIDE.U32 R2, R5, 0x4, R2 ;  /* 0x0000000405027825 */ /* 0x002fca00078e0002 */
[----:B0-----:R0:W5:Y:S04]  /*0110*/  LDG.E R0, desc[UR8][R2.64] ;  /* 0x0000000802007981 */ /* 0x001168000c1e1900 */
[----:B------:R0:W5:Y:S01]  /*0120*/  LDG.E R5, desc[UR8][R2.64+0x4] ;  /* 0x0000040802057981 */ /* 0x000162000c1e1900 */
[----:B--2---:R-:W-:Y:S01]  /*0130*/  UPRMT UR4, UR4, 0x8880, URZ ;  /* 0x0000888004047896 */ /* 0x004fe200080000ff */
[----:B------:R-:W-:-:S03]  /*0140*/  IMAD.MOV.U32 R4, RZ, RZ, RZ ;  /* 0x000000ffff047224 */ /* 0x000fc600078e00ff */
[----:B------:R-:W-:-:S09]  /*0150*/  UISETP.GT.AND UP0, UPT, UR4, 0x6f, UPT ;  /* 0x0000006f0400788c */ /* 0x000fd2000bf04270 */
[----:B0-----:R-:W-:Y:S05]  /*0160*/  BRA.U UP0, `(.L_x_2) ;  /* 0x0000000100207547 */ /* 0x001fea000b800000 */
[----:B------:R-:W-:-:S09]  /*0170*/  UISETP.NE.AND UP0, UPT, UR4, 0x68, UPT ;  /* 0x000000680400788c */ /* 0x000fd2000bf05270 */
[----:B------:R-:W-:Y:S05]  /*0180*/  BRA.U !UP0, `(.L_x_3) ;  /* 0x0000000108107547 */ /* 0x000fea000b800000 */
[----:B------:R-:W-:-:S09]  /*0190*/  UISETP.NE.AND UP0, UPT, UR4, 0x6c, UPT ;  /* 0x0000006c0400788c */ /* 0x000fd2000bf05270 */
[----:B------:R-:W-:Y:S05]  /*01a0*/  BRA.U UP0, `(.L_x_4) ;  /* 0x00000001003c7547 */ /* 0x000fea000b800000 */
[----:B-----5:R-:W-:Y:S01]  /*01b0*/  VIMNMX R4, PT, PT, R0, R5, PT ;  /* 0x0000000500047248 */ /* 0x020fe20003fe0100 */
[----:B------:R-:W-:Y:S06]  /*01c0*/  BRA `(.L_x_4) ;  /* 0x0000000000347947 */ /* 0x000fec0003800000 */
.L_x_3:
[----:B-----5:R-:W-:Y:S01]  /*01d0*/  VIMNMX R4, PT, PT, R0, R5, !PT ;  /* 0x0000000500047248 */ /* 0x020fe20007fe0100 */
[----:B------:R-:W-:Y:S06]  /*01e0*/  BRA `(.L_x_4) ;  /* 0x00000000002c7947 */ /* 0x000fec0003800000 */
.L_x_2:
[----:B------:R-:W-:-:S09]  /*01f0*/  UISETP.NE.AND UP0, UPT, UR4, 0x70, UPT ;  /* 0x000000700400788c */ /* 0x000fd2000bf05270 */
[----:B------:R-:W-:Y:S05]  /*0200*/  BRA.U !UP0, `(.L_x_5) ;  /* 0x0000000108107547 */ /* 0x000fea000b800000 */
[----:B------:R-:W-:-:S09]  /*0210*/  UISETP.NE.AND UP0, UPT, UR4, 0x73, UPT ;  /* 0x000000730400788c */ /* 0x000fd2000bf05270 */
[----:B------:R-:W-:Y:S05]  /*0220*/  BRA.U UP0, `(.L_x_4) ;  /* 0x00000001001c7547 */ /* 0x000fea000b800000 */
[----:B-----5:R-:W-:Y:S01]  /*0230*/  IADD3 R4, PT, PT, R0, R5, RZ ;  /* 0x0000000500047210 */ /* 0x020fe20007ffe0ff */
[----:B------:R-:W-:Y:S06]  /*0240*/  BRA `(.L_x_4) ;  /* 0x0000000000147947 */ /* 0x000fec0003800000 */
.L_x_5:
[----:B-----5:R-:W-:Y:S01]  /*0250*/  IMAD R4, R0, R5, RZ ;  /* 0x0000000500047224 */ /* 0x020fe200078e02ff */
[----:B------:R-:W-:Y:S06]  /*0260*/  BRA `(.L_x_4) ;  /* 0x00000000000c7947 */ /* 0x000fec0003800000 */
.L_x_1:
[----:B------:R-:W1:Y:S02]  /*0270*/  LDC.64 R2, c[0x0][0x380] ;  /* 0x0000e000ff027b82 */ /* 0x000e640000000a00 */
[----:B-1----:R-:W-:-:S05]  /*0280*/  IMAD.WIDE.U32 R2, R5, 0x4, R2 ;  /* 0x0000000405027825 */ /* 0x002fca00078e0002 */
[----:B0-----:R0:W5:Y:S02]  /*0290*/  LDG.E R4, desc[UR8][R2.64] ;  /* 0x0000000802047981 */ /* 0x001164000c1e1900 */
.L_x_4:
[----:B------:R-:W-:Y:S05]  /*02a0*/  BSYNC.RECONVERGENT B0 ;  /* 0x0000000000007941 */ /* 0x000fea0003800200 */
.L_x_0:
[----:B------:R-:W1:Y:S01]  /*02b0*/  S2UR UR5, SR_CgaCtaId ;  /* 0x00000000000579c3 */ /* 0x000e620000008800 */
[----:B------:R-:W-:Y:S01]  /*02c0*/  UMOV UR4, 0x400 ;  /* 0x0000040000047882 */ /* 0x000fe20000000000 */
[----:B------:R-:W-:Y:S02]  /*02d0*/  UISETP.GE.U32.AND UP0, UPT, UR6, 0x2, UPT ;  /* 0x000000020600788c */ /* 0x000fe4000bf06070 */
[----:B-1----:R-:W-:-:S06]  /*02e0*/  ULEA UR4, UR5, UR4, 0x18 ;  /* 0x0000000405047291 */ /* 0x002fcc000f8ec0ff */
[----:B0-----:R-:W-:-:S05]  /*02f0*/  LEA R3, R7, UR4, 0x2 ;  /* 0x0000000407037c11 */ /* 0x001fca000f8e10ff */
[----:B-----5:R0:W-:Y:S01]  /*0300*/  STS [R3], R4 ;  /* 0x0000000403007388 */ /* 0x0201e20000000800 */
[----:B------:R-:W-:Y:S05]  /*0310*/  BRA.U !UP0, `(.L_x_6) ;  /* 0x0000000108987547 */ /* 0x000fea000b800000 */
[----:B------:R-:W-:Y:S01]  /*0320*/  UIADD3 UR4, UPT, UPT, UR7, 0x1, URZ ;  /* 0x0000000107047890 */ /* 0x000fe2000fffe0ff */
[----:B------:R-:W-:Y:S01]  /*0330*/  IMAD.MOV.U32 R0, RZ, RZ, 0x1 ;  /* 0x00000001ff007424 */ /* 0x000fe200078e00ff */
[----:B------:R-:W1:Y:S02]  /*0340*/  LDCU.U8 UR10, c[0x0][0x38c] ;  /* 0x00007180ff0a77ac */ /* 0x000e640008000000 */
[----:B------:R-:W-:-:S12]  /*0350*/  USHF.R.U32.HI UR4, URZ, 0x1, UR4 ;  /* 0x00000001ff047899 */ /* 0x000fd80008011604 */
.L_x_13:
[----:B--2---:R-:W-:Y:S01]  /*0360*/  LEA R2, R0, 0xffffffff, 0x1 ;  /* 0xffffffff00027811 */ /* 0x004fe200078e08ff */
[----:B0-----:R-:W-:Y:S01]  /*0370*/  IMAD.IADD R4, R7, 0x1, R0 ;  /* 0x0000000107047824 */ /* 0x001fe200078e0200 */
[----:B------:R-:W-:Y:S02]  /*0380*/  BAR.SYNC.DEFER_BLOCKING 0x0 ;  /* 0x0000000000007b1d */ /* 0x000fe40000010000 */
[----:B------:R-:W-:-:S04]  /*0390*/  LOP3.LUT P0, RZ, R2, R7, RZ, 0xc0, !PT ;  /* 0x0000000702ff7212 */ /* 0x000fc8000780c0ff */
[----:B------:R-:W-:Y:S01]  /*03a0*/  ISETP.GE.U32.OR P0, PT, R4, UR4, P0 ;  /* 0x0000000404007c0c */ /* 0x000fe20008706470 */
[----:B------:R-:W-:-:S12]  /*03b0*/  BSSY.RECONVERGENT B0, `(.L_x_7) ;  /* 0x0000019000007945 */ /* 0x000fd80003800200 */
[----:B------:R-:W-:Y:S05]  /*03c0*/  @P0 BRA `(.L_x_8) ;  /* 0x00000000005c0947 */ /* 0x000fea0003800000 */
[----:B------:R-:W-:Y:S01]  /*03d0*/  LEA R4, R0, R3, 0x2 ;  /* 0x0000000300047211 */ /* 0x000fe200078e10ff */
[----:B------:R0:W2:Y:S01]  /*03e0*/  LDS R2, [R3] ;  /* 0x0000000003027984 */ /* 0x0000a20000000800 */
[----:B-1----:R-:W-:Y:S01]  /*03f0*/  UPRMT UR5, UR10, 0x8880, URZ ;  /* 0x000088800a057896 */ /* 0x002fe200080000ff */
[----:B------:R-:W-:Y:S02]  /*0400*/  IMAD.MOV.U32 R6, RZ, RZ, RZ ;  /* 0x000000ffff067224 */ /* 0x000fe400078e00ff */
[----:B------:R0:W1:Y:S01]  /*0410*/  LDS R5, [R4] ;  /* 0x0000000004057984 */ /* 0x0000620000000800 */
[----:B------:R-:W-:-:S09]  /*0420*/  UISETP.GT.AND UP0, UPT, UR5, 0x6f, UPT ;  /* 0x0000006f0500788c */ /* 0x000fd2000bf04270 */
[----:B0-----:R-:W-:Y:S05]  /*0430*/  BRA.U UP0, `(.L_x_9) ;  /* 0x0000000100207547 */ /* 0x001fea000b800000 */
[----:B------:R-:W-:-:S09]  /*0440*/  UISETP.NE.AND UP0, UPT, UR5, 0x68, UPT ;  /* 0x000000680500788c */ /* 0x000fd2000bf05270 */
[----:B------:R-:W-:Y:S05]  /*0450*/  BRA.U !UP0, `(.L_x_10) ;  /* 0x0000000108107547 */ /* 0x000fea000b800000 */
[----:B------:R-:W-:-:S09]  /*0460*/  UISETP.NE.AND UP0, UPT, UR5, 0x6c, UPT ;  /* 0x0000006c0500788c */ /* 0x000fd2000bf05270 */
[----:B------:R-:W-:Y:S05]  /*0470*/  BRA.U UP0, `(.L_x_11) ;  /* 0x00000001002c7547 */ /* 0x000fea000b800000 */
[----:B-12---:R-:W-:Y:S01]  /*0480*/  VIMNMX R6, PT, PT, R2, R5, PT ;  /* 0x0000000502067248 */ /* 0x006fe20003fe0100 */
[----:B------:R-:W-:Y:S06]  /*0490*/  BRA `(.L_x_11) ;  /* 0x0000000000247947 */ /* 0x000fec0003800000 */
.L_x_10:
[----:B-12---:R-:W-:Y:S01]  /*04a0*/  VIMNMX R6, PT, PT, R2, R5, !PT ;  /* 0x0000000502067248 */ /* 0x006fe20007fe0100 */
[----:B------:R-:W-:Y:S06]  /*04b0*/  BRA `(.L_x_11) ;  /* 0x00000000001c7947 */ /* 0x000fec0003800000 */
.L_x_9:
[----:B------:R-:W-:-:S09]  /*04c0*/  UISETP.NE.AND UP0, UPT, UR5, 0x70, UPT ;  /* 0x000000700500788c */ /* 0x000fd2000bf05270 */
[----:B------:R-:W-:Y:S05]  /*04d0*/  BRA.U !UP0, `(.L_x_12) ;  /* 0x0000000108107547 */ /* 0x000fea000b800000 */
[----:B------:R-:W-:-:S09]  /*04e0*/  UISETP.NE.AND UP0, UPT, UR5, 0x73, UPT ;  /* 0x000000730500788c */ /* 0x000fd2000bf05270 */
[----:B------:R-:W-:Y:S05]  /*04f0*/  BRA.U UP0, `(.L_x_11) ;  /* 0x00000001000c7547 */ /* 0x000fea000b800000 */
[----:B-12---:R-:W-:Y:S01]  /*0500*/  IMAD.IADD R6, R2, 0x1, R5 ;  /* 0x0000000102067824 */ /* 0x006fe200078e0205 */
[----:B------:R-:W-:Y:S06]  /*0510*/  BRA `(.L_x_11) ;  /* 0x0000000000047947 */ /* 0x000fec0003800000 */
.L_x_12:
[----:B-12---:R-:W-:-:S07]  /*0520*/  IMAD R6, R2, R5, RZ ;  /* 0x0000000502067224 */ /* 0x006fce00078e02ff */
.L_x_11:
[----:B------:R0:W-:Y:S02]  /*0530*/  STS [R3], R6 ;  /* 0x0000000603007388 */ /* 0x0001e40000000800 */
.L_x_8:
[----:B-1----:R-:W-:Y:S05]  /*0540*/  BSYNC.RECONVERGENT B0 ;  /* 0x0000000000007941 */ /* 0x002fea0003800200 */
.L_x_7:
[----:B------:R-:W-:-:S04]  /*0550*/  SHF.L.U32 R0, R0, 0x2, RZ ;  /* 0x0000000200007819 */ /* 0x000fc800000006ff */
[----:B------:R-:W-:-:S13]  /*0560*/  ISETP.GE.U32.AND P0, PT, R0, UR6, PT ;  /* 0x0000000600007c0c */ /* 0x000fda000bf06070 */
[----:B------:R-:W-:Y:S05]  /*0570*/  @!P0 BRA `(.L_x_13) ;  /* 0xfffffffc00788947 */ /* 0x000fea000383ffff */
.L_x_6:
[----:B------:R-:W-:-:S13]  /*0580*/  ISETP.NE.AND P0, PT, R7, RZ, PT ;  /* 0x000000ff0700720c */ /* 0x000fda0003f05270 */
[----:B------:R-:W-:Y:S05]  /*0590*/  @P0 EXIT ;  /* 0x000000000000094d */ /* 0x000fea0003800000 */
[----:B------:R-:W1:Y:S01]  /*05a0*/  S2UR UR5, SR_CgaCtaId ;  /* 0x00000000000579c3 */ /* 0x000e620000008800 */
[----:B------:R-:W-:-:S07]  /*05b0*/  UMOV UR4, 0x400 ;  /* 0x0000040000047882 */ /* 0x000fce0000000000 */
[----:B0-2---:R-:W0:Y:S01]  /*05c0*/  LDC.64 R2, c[0x0][0x390] ;  /* 0x0000e400ff027b82 */ /* 0x005e220000000a00 */
[----:B-1----:R-:W-:Y:S01]  /*05d0*/  ULEA UR4, UR5, UR4, 0x18 ;  /* 0x0000000405047291 */ /* 0x002fe2000f8ec0ff */
[----:B0-----:R-:W-:-:S08]  /*05e0*/  IMAD.WIDE.U32 R2, R8, 0x4, R2 ;  /* 0x0000000408027825 */ /* 0x001fd000078e0002 */
[----:B------:R-:W0:Y:S04]  /*05f0*/  LDS R5, [UR4] ;  /* 0x00000004ff057984 */ /* 0x000e280008000800 */
[----:B0-----:R-:W-:Y:S01]  /*0600*/  STG.E desc[UR8][R2.64], R5 ;  /* 0x0000000502007986 */ /* 0x001fe2000c101908 */
[----:B------:R-:W-:Y:S05]  /*0610*/  EXIT ;  /* 0x000000000000794d */ /* 0x000fea0003800000 */
.L_x_14:
[----:B------:R-:W-:-:S00]  /*0620*/  BRA `(.L_x_14) ;  /* 0xfffffffc00fc7947 */ /* 0x000fc0000383ffff */
[----:B------:R-:W-:-:S00]  /*0630*/  NOP ;  /* 0x0000000000007918 */ /* 0x000fc00000000000 */
        /* <DEDUP_REMOVED lines=12> */
.L_x_15:


//--------------------- .nv.shared._Z6reducePijcS_ --------------------------
	.section	.nv.shared._Z6reducePijcS_,"aw",@nobits
	.sectionflags	@""
	.align	4
.nv.shared._Z6reducePijcS_:
	.zero		5120


//--------------------- .nv.shared.reserved.0     --------------------------
	.section	.nv.shared.reserved.0,"aw",@nobits
	.weak		__nv_reservedSMEM_offset_0_alias
	.size		__nv_reservedSMEM_offset_0_alias, 0, 64
	.other		__nv_reservedSMEM_offset_0_alias,@"STO_CUDA_RESERVED_SHARED STV_DEFAULT"
__nv_reservedSMEM_offset_0_alias:
	.zero		0
	.zero		64


//--------------------- .nv.constant0._Z6reducePijcS_ --------------------------
	.section	.nv.constant0._Z6reducePijcS_,"a",@progbits
	.sectionflags	@""
	.align	4
.nv.constant0._Z6reducePijcS_:
	.zero		920


//--------------------- SYMBOLS --------------------------

	.type		.nv.reservedSmem.offset0,@object
	.size		.nv.reservedSmem.offset0,0x4
	.type		.nv.reservedSmem.cap,@object
	.size		.nv.reservedSmem.cap,0x4
